//
// Generated by NVIDIA NVVM Compiler
//
// Compiler Build ID: CL-36424714
// Cuda compilation tools, release 13.0, V13.0.88
// Based on NVVM 20.0.0
//

.version 9.0
.target sm_100
.address_size 64

	// .globl	_Z17WMMAF16TensorCoreP6__halfS0_Pfi

.visible .entry _Z17WMMAF16TensorCoreP6__halfS0_Pfi(
	.param .u64 .ptr .align 1 _Z17WMMAF16TensorCoreP6__halfS0_Pfi_param_0,
	.param .u64 .ptr .align 1 _Z17WMMAF16TensorCoreP6__halfS0_Pfi_param_1,
	.param .u64 .ptr .align 1 _Z17WMMAF16TensorCoreP6__halfS0_Pfi_param_2,
	.param .u32 _Z17WMMAF16TensorCoreP6__halfS0_Pfi_param_3
)
{
	.reg .pred 	%p<13>;
	.reg .b32 	%r<130>;
	.reg .b32 	%f<221>;
	.reg .b64 	%rd<37>;

	ld.param.u64 	%rd3, [_Z17WMMAF16TensorCoreP6__halfS0_Pfi_param_1];
	ld.param.u32 	%r20, [_Z17WMMAF16TensorCoreP6__halfS0_Pfi_param_3];
	mov.u32 	%r21, %ctaid.x;
	mov.u32 	%r22, %ntid.x;
	mov.u32 	%r23, %tid.x;
	mad.lo.s32 	%r24, %r21, %r22, %r23;
	mov.u32 	%r25, %ctaid.y;
	mov.u32 	%r26, %ntid.y;
	mov.u32 	%r27, %tid.y;
	mad.lo.s32 	%r28, %r25, %r26, %r27;
	shr.u32 	%r29, %r24, 1;
	and.b32  	%r1, %r29, 2147483632;
	shl.b32 	%r2, %r28, 4;
	setp.lt.s32 	%p2, %r20, 1;
	mov.f32 	%f156, 0f00000000;
	mov.f32 	%f155, %f156;
	mov.f32 	%f154, %f156;
	mov.f32 	%f153, %f156;
	mov.f32 	%f152, %f156;
	mov.f32 	%f151, %f156;
	mov.f32 	%f150, %f156;
	mov.f32 	%f149, %f156;
	@%p2 bra 	$L__BB0_17;
	cvta.to.global.u64 	%rd5, %rd3;
	max.u32 	%r32, %r1, %r2;
	setp.lt.u32 	%p1, %r32, %r20;
	mul.lo.s32 	%r125, %r20, %r1;
	mad.lo.s32 	%r33, %r20, %r2, %r2;
	mul.wide.u32 	%rd6, %r33, 2;
	add.s64 	%rd1, %rd5, %rd6;
	add.s32 	%r34, %r20, -1;
	shr.u32 	%r35, %r34, 4;
	add.s32 	%r4, %r35, 1;
	setp.lt.u32 	%p3, %r20, 49;
	mov.b32 	%r127, 0;
	mov.f32 	%f149, 0f00000000;
	mov.f32 	%f150, %f149;
	mov.f32 	%f151, %f149;
	mov.f32 	%f152, %f149;
	mov.f32 	%f153, %f149;
	mov.f32 	%f154, %f149;
	mov.f32 	%f155, %f149;
	mov.f32 	%f156, %f149;
	@%p3 bra 	$L__BB0_12;
	and.b32  	%r37, %r4, 536870908;
	neg.s32 	%r124, %r37;
	mov.b32 	%r127, 0;
	mov.f32 	%f149, 0f00000000;
	not.pred 	%p4, %p1;
$L__BB0_3:
	@%p4 bra 	$L__BB0_5;
	ld.param.u64 	%rd31, [_Z17WMMAF16TensorCoreP6__halfS0_Pfi_param_0];
	cvta.to.global.u64 	%rd7, %rd31;
	mul.wide.u32 	%rd8, %r125, 2;
	add.s64 	%rd9, %rd7, %rd8;
	wmma.load.a.sync.aligned.col.m16n16k16.global.f16 	{%r38, %r39, %r40, %r41, %r42, %r43, %r44, %r45}, [%rd9], %r20;
	wmma.load.b.sync.aligned.col.m16n16k16.global.f16 	{%r46, %r47, %r48, %r49, %r50, %r51, %r52, %r53}, [%rd1], %r20;
	wmma.mma.sync.aligned.col.col.m16n16k16.f32.f32 {%f156, %f155, %f154, %f153, %f152, %f151, %f150, %f149}, {%r38, %r39, %r40, %r41, %r42, %r43, %r44, %r45}, {%r46, %r47, %r48, %r49, %r50, %r51, %r52, %r53}, {%f156, %f155, %f154, %f153, %f152, %f151, %f150, %f149};
$L__BB0_5:
	@%p4 bra 	$L__BB0_7;
	ld.param.u64 	%rd32, [_Z17WMMAF16TensorCoreP6__halfS0_Pfi_param_0];
	cvta.to.global.u64 	%rd10, %rd32;
	mul.wide.u32 	%rd11, %r125, 2;
	add.s64 	%rd12, %rd10, %rd11;
	add.s64 	%rd13, %rd12, 32;
	wmma.load.a.sync.aligned.col.m16n16k16.global.f16 	{%r54, %r55, %r56, %r57, %r58, %r59, %r60, %r61}, [%rd13], %r20;
	wmma.load.b.sync.aligned.col.m16n16k16.global.f16 	{%r62, %r63, %r64, %r65, %r66, %r67, %r68, %r69}, [%rd1], %r20;
	wmma.mma.sync.aligned.col.col.m16n16k16.f32.f32 {%f156, %f155, %f154, %f153, %f152, %f151, %f150, %f149}, {%r54, %r55, %r56, %r57, %r58, %r59, %r60, %r61}, {%r62, %r63, %r64, %r65, %r66, %r67, %r68, %r69}, {%f156, %f155, %f154, %f153, %f152, %f151, %f150, %f149};
$L__BB0_7:
	@%p4 bra 	$L__BB0_9;
	ld.param.u64 	%rd33, [_Z17WMMAF16TensorCoreP6__halfS0_Pfi_param_0];
	cvta.to.global.u64 	%rd14, %rd33;
	mul.wide.u32 	%rd15, %r125, 2;
	add.s64 	%rd16, %rd14, %rd15;
	add.s64 	%rd17, %rd16, 64;
	wmma.load.a.sync.aligned.col.m16n16k16.global.f16 	{%r70, %r71, %r72, %r73, %r74, %r75, %r76, %r77}, [%rd17], %r20;
	wmma.load.b.sync.aligned.col.m16n16k16.global.f16 	{%r78, %r79, %r80, %r81, %r82, %r83, %r84, %r85}, [%rd1], %r20;
	wmma.mma.sync.aligned.col.col.m16n16k16.f32.f32 {%f156, %f155, %f154, %f153, %f152, %f151, %f150, %f149}, {%r70, %r71, %r72, %r73, %r74, %r75, %r76, %r77}, {%r78, %r79, %r80, %r81, %r82, %r83, %r84, %r85}, {%f156, %f155, %f154, %f153, %f152, %f151, %f150, %f149};
$L__BB0_9:
	@%p4 bra 	$L__BB0_11;
	ld.param.u64 	%rd34, [_Z17WMMAF16TensorCoreP6__halfS0_Pfi_param_0];
	cvta.to.global.u64 	%rd18, %rd34;
	mul.wide.u32 	%rd19, %r125, 2;
	add.s64 	%rd20, %rd18, %rd19;
	add.s64 	%rd21, %rd20, 96;
	wmma.load.a.sync.aligned.col.m16n16k16.global.f16 	{%r86, %r87, %r88, %r89, %r90, %r91, %r92, %r93}, [%rd21], %r20;
	wmma.load.b.sync.aligned.col.m16n16k16.global.f16 	{%r94, %r95, %r96, %r97, %r98, %r99, %r100, %r101}, [%rd1], %r20;
	wmma.mma.sync.aligned.col.col.m16n16k16.f32.f32 {%f156, %f155, %f154, %f153, %f152, %f151, %f150, %f149}, {%r86, %r87, %r88, %r89, %r90, %r91, %r92, %r93}, {%r94, %r95, %r96, %r97, %r98, %r99, %r100, %r101}, {%f156, %f155, %f154, %f153, %f152, %f151, %f150, %f149};
$L__BB0_11:
	add.s32 	%r127, %r127, 64;
	add.s32 	%r125, %r125, 64;
	add.s32 	%r124, %r124, 4;
	setp.ne.s32 	%p8, %r124, 0;
	@%p8 bra 	$L__BB0_3;
$L__BB0_12:
	add.s32 	%r102, %r20, -1;
	shr.u32 	%r103, %r102, 4;
	add.s32 	%r104, %r103, 1;
	and.b32  	%r13, %r104, 3;
	setp.eq.s32 	%p9, %r13, 0;
	@%p9 bra 	$L__BB0_17;
	mad.lo.s32 	%r129, %r20, %r1, %r127;
	neg.s32 	%r128, %r13;
	not.pred 	%p10, %p1;
$L__BB0_14:
	.pragma "nounroll";
	@%p10 bra 	$L__BB0_16;
	ld.param.u64 	%rd35, [_Z17WMMAF16TensorCoreP6__halfS0_Pfi_param_0];
	cvta.to.global.u64 	%rd22, %rd35;
	mul.wide.u32 	%rd23, %r129, 2;
	add.s64 	%rd24, %rd22, %rd23;
	wmma.load.a.sync.aligned.col.m16n16k16.global.f16 	{%r105, %r106, %r107, %r108, %r109, %r110, %r111, %r112}, [%rd24], %r20;
	wmma.load.b.sync.aligned.col.m16n16k16.global.f16 	{%r113, %r114, %r115, %r116, %r117, %r118, %r119, %r120}, [%rd1], %r20;
	wmma.mma.sync.aligned.col.col.m16n16k16.f32.f32 {%f156, %f155, %f154, %f153, %f152, %f151, %f150, %f149}, {%r105, %r106, %r107, %r108, %r109, %r110, %r111, %r112}, {%r113, %r114, %r115, %r116, %r117, %r118, %r119, %r120}, {%f156, %f155, %f154, %f153, %f152, %f151, %f150, %f149};
$L__BB0_16:
	add.s32 	%r129, %r129, 16;
	add.s32 	%r128, %r128, 1;
	setp.ne.s32 	%p11, %r128, 0;
	@%p11 bra 	$L__BB0_14;
$L__BB0_17:
	max.s32 	%r122, %r1, %r2;
	setp.ge.s32 	%p12, %r122, %r20;
	@%p12 bra 	$L__BB0_19;
	ld.param.u64 	%rd36, [_Z17WMMAF16TensorCoreP6__halfS0_Pfi_param_2];
	cvt.u64.u32 	%rd25, %r2;
	mul.lo.s32 	%r123, %r20, %r1;
	cvt.u64.u32 	%rd26, %r123;
	add.s64 	%rd27, %rd26, %rd25;
	cvta.to.global.u64 	%rd28, %rd36;
	shl.b64 	%rd29, %rd27, 2;
	add.s64 	%rd30, %rd28, %rd29;
	wmma.load.c.sync.aligned.col.m16n16k16.global.f32 	{%f125, %f126, %f127, %f128, %f129, %f130, %f131, %f132}, [%rd30], %r20;
	add.f32 	%f133, %f156, %f125;
	add.f32 	%f134, %f155, %f126;
	add.f32 	%f135, %f154, %f127;
	add.f32 	%f136, %f153, %f128;
	add.f32 	%f137, %f152, %f129;
	add.f32 	%f138, %f151, %f130;
	add.f32 	%f139, %f150, %f131;
	add.f32 	%f140, %f149, %f132;
	wmma.store.d.sync.aligned.col.m16n16k16.global.f32 	[%rd30], {%f133, %f134, %f135, %f136, %f137, %f138, %f139, %f140}, %r20;
$L__BB0_19:
	ret;

}


// ===== COMPILED SASS (sm_100) =====

	.target	sm_100

	.elftype	@"ET_EXEC"


//--------------------- .note.nv.tkinfo           --------------------------
	.section	.note.nv.tkinfo,"",@"SHT_NOTE"
	.sectionflags	@"SHF_NOTE_NV_TKINFO"
	.tkinfo
        /*0018*/ 	.word	0x00000002
        /*0030*/ 	.string	""
        /*0030*/ 	.string	"ptxas"
        /*0030*/ 	.string	"Cuda compilation tools, release 13.0, V13.0.88"
        /*0030*/ 	.string	"Build cuda_13.0.r13.0/compiler.36424714_0"
        /*0030*/ 	.string	"-arch sm_100 -m 64 "



//--------------------- .note.nv.cuinfo           --------------------------
	.section	.note.nv.cuinfo,"",@"SHT_NOTE"
	.sectionflags	@"SHF_NOTE_NV_CUINFO"
        /*0018*/ 	.short	0x0002
        /*001a*/ 	.short	0x0064
        /*001c*/ 	.short	0x0082
	.zero		2


//--------------------- .nv.info                  --------------------------
	.section	.nv.info,"",@"SHT_CUDA_INFO"
	.align	4


	//----- nvinfo : EIATTR_REGCOUNT
	.align		4
        /*0000*/ 	.byte	0x04, 0x2f
        /*0002*/ 	.short	(.L_1 - .L_0)
	.align		4
.L_0:
        /*0004*/ 	.word	index@(_Z17WMMAF16TensorCoreP6__halfS0_Pfi)
        /*0008*/ 	.word	0x00000020


	//----- nvinfo : EIATTR_FRAME_SIZE
	.align		4
.L_1:
        /*000c*/ 	.byte	0x04, 0x11
        /*000e*/ 	.short	(.L_3 - .L_2)
	.align		4
.L_2:
        /*0010*/ 	.word	index@(_Z17WMMAF16TensorCoreP6__halfS0_Pfi)
        /*0014*/ 	.word	0x00000000


	//----- nvinfo : EIATTR_MIN_STACK_SIZE
	.align		4
.L_3:
        /*0018*/ 	.byte	0x04, 0x12
        /*001a*/ 	.short	(.L_5 - .L_4)
	.align		4
.L_4:
        /*001c*/ 	.word	index@(_Z17WMMAF16TensorCoreP6__halfS0_Pfi)
        /*0020*/ 	.word	0x00000000
.L_5:


//--------------------- .nv.compat                --------------------------
	.section	.nv.compat,"",@"SHT_CUDA_COMPAT_INFO"
	.align	4
        /*0000*/ 	.byte	0x02, 0x09, 0x00, 0x00, 0x02, 0x02, 0x01, 0x00, 0x02, 0x05, 0x05, 0x00, 0x03, 0x07, 0x01, 0x01
        /*0010*/ 	.byte	0x02, 0x03, 0x00, 0x00, 0x02, 0x06, 0x01, 0x00, 0x04, 0x0b, 0x08, 0x00, 0x09, 0x00, 0x00, 0x00
        /*0020*/ 	.byte	0x00, 0x00, 0x00, 0x00


//--------------------- .nv.info._Z17WMMAF16TensorCoreP6__halfS0_Pfi --------------------------
	.section	.nv.info._Z17WMMAF16TensorCoreP6__halfS0_Pfi,"",@"SHT_CUDA_INFO"
	.sectionflags	@""
	.align	4


	//----- nvinfo : EIATTR_CUDA_API_VERSION
	.align		4
        /*0000*/ 	.byte	0x04, 0x37
        /*0002*/ 	.short	(.L_7 - .L_6)
.L_6:
        /*0004*/ 	.word	0x00000082


	//----- nvinfo : EIATTR_KPARAM_INFO
	.align		4
.L_7:
        /*0008*/ 	.byte	0x04, 0x17
        /*000a*/ 	.short	(.L_9 - .L_8)
.L_8:
        /*000c*/ 	.word	0x00000000
        /*0010*/ 	.short	0x0003
        /*0012*/ 	.short	0x0018
        /*0014*/ 	.byte	0x00, 0xf0, 0x11, 0x00


	//----- nvinfo : EIATTR_KPARAM_INFO
	.align		4
.L_9:
        /*0018*/ 	.byte	0x04, 0x17
        /*001a*/ 	.short	(.L_11 - .L_10)
.L_10:
        /*001c*/ 	.word	0x00000000
        /*0020*/ 	.short	0x0002
        /*0022*/ 	.short	0x0010
        /*0024*/ 	.byte	0x00, 0xf5, 0x21, 0x00


	//----- nvinfo : EIATTR_KPARAM_INFO
	.align		4
.L_11:
        /*0028*/ 	.byte	0x04, 0x17
        /*002a*/ 	.short	(.L_13 - .L_12)
.L_12:
        /*002c*/ 	.word	0x00000000
        /*0030*/ 	.short	0x0001
        /*0032*/ 	.short	0x0008
        /*0034*/ 	.byte	0x00, 0xf5, 0x21, 0x00


	//----- nvinfo : EIATTR_KPARAM_INFO
	.align		4
.L_13:
        /*0038*/ 	.byte	0x04, 0x17
        /*003a*/ 	.short	(.L_15 - .L_14)
.L_14:
        /*003c*/ 	.word	0x00000000
        /*0040*/ 	.short	0x0000
        /*0042*/ 	.short	0x0000
        /*0044*/ 	.byte	0x00, 0xf5, 0x21, 0x00


	//----- nvinfo : EIATTR_SPARSE_MMA_MASK
	.align		4
.L_15:
        /*0048*/ 	.byte	0x03, 0x50
        /*004a*/ 	.short	0x0000


	//----- nvinfo : EIATTR_WMMA_USED
	.align		4
        /*004c*/ 	.byte	0x01, 0x2b
	.zero		2


	//----- nvinfo : EIATTR_MAXREG_COUNT
	.align		4
        /*0050*/ 	.byte	0x03, 0x1b
        /*0052*/ 	.short	0x00ff


	//----- nvinfo : EIATTR_MERCURY_ISA_VERSION
	.align		4
        /*0054*/ 	.byte	0x03, 0x5f
        /*0056*/ 	.short	0x0101


	//----- nvinfo : EIATTR_VRC_CTA_INIT_COUNT
	.align		4
        /*0058*/ 	.byte	0x02, 0x4a
	.zero		1
	.zero		1


	//----- nvinfo : EIATTR_EXIT_INSTR_OFFSETS
	.align		4
        /*005c*/ 	.byte	0x04, 0x1c
        /*005e*/ 	.short	(.L_17 - .L_16)


	//   ....[0]....
.L_16:
        /*0060*/ 	.word	0x00000dd0


	//   ....[1]....
        /*0064*/ 	.word	0x000010c0


	//----- nvinfo : EIATTR_CRS_STACK_SIZE
	.align		4
.L_17:
        /*0068*/ 	.byte	0x04, 0x1e
        /*006a*/ 	.short	(.L_19 - .L_18)
.L_18:
        /*006c*/ 	.word	0x00000000


	//----- nvinfo : EIATTR_CBANK_PARAM_SIZE
	.align		4
.L_19:
        /*0070*/ 	.byte	0x03, 0x19
        /*0072*/ 	.short	0x001c


	//----- nvinfo : EIATTR_PARAM_CBANK
	.align		4
        /*0074*/ 	.byte	0x04, 0x0a
        /*0076*/ 	.short	(.L_21 - .L_20)
	.align		4
.L_20:
        /*0078*/ 	.word	index@(.nv.constant0._Z17WMMAF16TensorCoreP6__halfS0_Pfi)
        /*007c*/ 	.short	0x0380
        /*007e*/ 	.short	0x001c


	//----- nvinfo : EIATTR_SW_WAR
	.align		4
.L_21:
        /*0080*/ 	.byte	0x04, 0x36
        /*0082*/ 	.short	(.L_23 - .L_22)
.L_22:
        /*0084*/ 	.word	0x00000008
.L_23:


//--------------------- .nv.callgraph             --------------------------
	.section	.nv.callgraph,"",@"SHT_CUDA_CALLGRAPH"
	.align	4
	.sectionentsize	8
	.align		4
        /*0000*/ 	.word	0x00000000
	.align		4
        /*0004*/ 	.word	0xffffffff
	.align		4
        /*0008*/ 	.word	0x00000000
	.align		4
        /*000c*/ 	.word	0xfffffffe
	.align		4
        /*0010*/ 	.word	0x00000000
	.align		4
        /*0014*/ 	.word	0xfffffffd
	.align		4
        /*0018*/ 	.word	0x00000000
	.align		4
        /*001c*/ 	.word	0xfffffffc


//--------------------- .text._Z17WMMAF16TensorCoreP6__halfS0_Pfi --------------------------
	.section	.text._Z17WMMAF16TensorCoreP6__halfS0_Pfi,"ax",@progbits
	.align	128
        .global         _Z17WMMAF16TensorCoreP6__halfS0_Pfi
        .type           _Z17WMMAF16TensorCoreP6__halfS0_Pfi,@function
        .size           _Z17WMMAF16TensorCoreP6__halfS0_Pfi,(.L_x_9 - _Z17WMMAF16TensorCoreP6__halfS0_Pfi)
        .other          _Z17WMMAF16TensorCoreP6__halfS0_Pfi,@"STO_CUDA_ENTRY STV_DEFAULT"
_Z17WMMAF16TensorCoreP6__halfS0_Pfi:
.text._Z17WMMAF16TensorCoreP6__halfS0_Pfi:
[----:B------:R-:W-:Y:S01]  /*0000*/  LDC R1, c[0x0][0x37c] ;  /* 0x0000df00ff017b82 */ /* 0x000fe20000000800 */
[----:B------:R-:W0:Y:S07]  /*0010*/  S2R R3, SR_TID.X ;  /* 0x0000000000037919 */ /* 0x000e2e0000002100 */
[----:B------:R-:W0:Y:S01]  /*0020*/  S2UR UR4, SR_CTAID.X ;  /* 0x00000000000479c3 */ /* 0x000e220000002500 */
[----:B------:R-:W1:Y:S01]  /*0030*/  LDCU UR8, c[0x0][0x398] ;  /* 0x00007300ff0877ac */ /* 0x000e620008000800 */
[----:B------:R-:W-:Y:S01]  /*0040*/  CS2R R6, SRZ ;  /* 0x0000000000067805 */ /* 0x000fe2000001ff00 */
[----:B------:R-:W2:Y:S01]  /*0050*/  S2R R5, SR_TID.Y ;  /* 0x0000000000057919 */ /* 0x000ea20000002200 */
[----:B------:R-:W-:-:S02]  /*0060*/  CS2R R8, SRZ ;  /* 0x0000000000087805 */ /* 0x000fc4000001ff00 */
[----:B------:R-:W-:Y:S01]  /*0070*/  CS2R R10, SRZ ;  /* 0x00000000000a7805 */ /* 0x000fe2000001ff00 */
[----:B------:R-:W3:Y:S01]  /*0080*/  LDCU.64 UR6, c[0x0][0x358] ;  /* 0x00006b00ff0677ac */ /* 0x000ee20008000a00 */
[----:B------:R-:W0:Y:S08]  /*0090*/  LDC R0, c[0x0][0x360] ;  /* 0x0000d800ff007b82 */ /* 0x000e300000000800 */
[----:B------:R-:W2:Y:S01]  /*00a0*/  S2UR UR5, SR_CTAID.Y ;  /* 0x00000000000579c3 */ /* 0x000ea20000002600 */
[----:B-1----:R-:W-:-:S07]  /*00b0*/  UISETP.GE.AND UP0, UPT, UR8, 0x1, UPT ;  /* 0x000000010800788c */ /* 0x002fce000bf06270 */
[----:B------:R-:W2:Y:S01]  /*00c0*/  LDC R16, c[0x0][0x364] ;  /* 0x0000d900ff107b82 */ /* 0x000ea20000000800 */
[----:B0-----:R-:W-:-:S05]  /*00d0*/  IMAD R0, R0, UR4, R3 ;  /* 0x0000000400007c24 */ /* 0x001fca000f8e0203 */
[----:B------:R-:W-:-:S04]  /*00e0*/  SHF.R.U32.HI R0, RZ, 0x1, R0 ;  /* 0x00000001ff007819 */ /* 0x000fc80000011600 */
[----:B------:R-:W-:Y:S01]  /*00f0*/  LOP3.LUT R17, R0, 0x7ffffff0, RZ, 0xc0, !PT ;  /* 0x7ffffff000117812 */ /* 0x000fe200078ec0ff */
[----:B--2---:R-:W-:Y:S01]  /*0100*/  IMAD R16, R16, UR5, R5 ;  /* 0x0000000510107c24 */ /* 0x004fe2000f8e0205 */
[----:B------:R-:W-:-:S03]  /*0110*/  CS2R R4, SRZ ;  /* 0x0000000000047805 */ /* 0x000fc6000001ff00 */
[----:B------:R-:W-:Y:S01]  /*0120*/  IMAD.SHL.U32 R16, R16, 0x10, RZ ;  /* 0x0000001010107824 */ /* 0x000fe200078e00ff */
[----:B---3--:R-:W-:Y:S06]  /*0130*/  BRA.U !UP0, `(.L_x_0) ;  /* 0x0000000d08187547 */ /* 0x008fec000b800000 */
[----:B------:R-:W0:Y:S01]  /*0140*/  LDC.64 R24, c[0x0][0x388] ;  /* 0x0000e200ff187b82 */ /* 0x000e220000000a00 */
[----:B------:R-:W-:Y:S02]  /*0150*/  UISETP.GE.U32.AND UP0, UPT, UR8, 0x31, UPT ;  /* 0x000000310800788c */ /* 0x000fe4000bf06070 */
[----:B------:R-:W-:Y:S01]  /*0160*/  IMAD R3, R16, UR8, R16 ;  /* 0x0000000810037c24 */ /* 0x000fe2000f8e0210 */
[----:B------:R-:W-:Y:S01]  /*0170*/  VIMNMX.U32 R0, PT, PT, R17, R16, !PT ;  /* 0x0000001011007248 */ /* 0x000fe20007fe0000 */
[----:B------:R-:W-:Y:S01]  /*0180*/  UIADD3 UR4, UPT, UPT, UR8, -0x1, URZ ;  /* 0xffffffff08047890 */ /* 0x000fe2000fffe0ff */
[----:B------:R-:W-:Y:S02]  /*0190*/  CS2R R10, SRZ ;  /* 0x00000000000a7805 */ /* 0x000fe4000001ff00 */
[----:B------:R-:W-:Y:S02]  /*01a0*/  CS2R R8, SRZ ;  /* 0x0000000000087805 */ /* 0x000fe4000001ff00 */
[----:B------:R-:W-:-:S02]  /*01b0*/  ISETP.GE.U32.AND P0, PT, R0, UR8, PT ;  /* 0x0000000800007c0c */ /* 0x000fc4000bf06070 */
[----:B------:R-:W-:Y:S02]  /*01c0*/  CS2R R6, SRZ ;  /* 0x0000000000067805 */ /* 0x000fe4000001ff00 */
[----:B------:R-:W-:Y:S01]  /*01d0*/  CS2R R4, SRZ ;  /* 0x0000000000047805 */ /* 0x000fe2000001ff00 */
[----:B------:R-:W-:Y:S01]  /*01e0*/  ULEA.HI UR4, UR4, 0x1, URZ, 0x1c ;  /* 0x0000000104047891 */ /* 0x000fe2000f8fe0ff */
[----:B0-----:R-:W-:-:S04]  /*01f0*/  IMAD.WIDE.U32 R24, R3, 0x2, R24 ;  /* 0x0000000203187825 */ /* 0x001fc800078e0018 */
[----:B------:R-:W-:Y:S01]  /*0200*/  IMAD.MOV.U32 R3, RZ, RZ, RZ ;  /* 0x000000ffff037224 */ /* 0x000fe200078e00ff */
[----:B------:R-:W-:Y:S06]  /*0210*/  BRA.U !UP0, `(.L_x_1) ;  /* 0x0000000908287547 */ /* 0x000fec000b800000 */
[----:B------:R-:W-:Y:S01]  /*0220*/  ULOP3.LUT UR4, UR4, 0x1ffffffc, URZ, 0xc0, !UPT ;  /* 0x1ffffffc04047892 */ /* 0x000fe2000f8ec0ff */
[----:B------:R-:W-:Y:S01]  /*0230*/  BSSY.RECONVERGENT B0, `(.L_x_1) ;  /* 0x0000088000007945 */ /* 0x000fe20003800200 */
[----:B------:R-:W-:Y:S02]  /*0240*/  IMAD R2, R17, UR8, RZ ;  /* 0x0000000811027c24 */ /* 0x000fe4000f8e02ff */
[----:B------:R-:W-:Y:S01]  /*0250*/  UIADD3 UR4, UPT, UPT, -UR4, URZ, URZ ;  /* 0x000000ff04047290 */ /* 0x000fe2000fffe1ff */
[----:B------:R-:W-:Y:S02]  /*0260*/  IMAD.MOV.U32 R3, RZ, RZ, RZ ;  /* 0x000000ffff037224 */ /* 0x000fe400078e00ff */
[----:B------:R-:W-:-:S03]  /*0270*/  IMAD.MOV.U32 R11, RZ, RZ, RZ ;  /* 0x000000ffff0b7224 */ /* 0x000fc600078e00ff */
[----:B------:R-:W-:-:S07]  /*0280*/  IMAD.U32 R0, RZ, RZ, UR4 ;  /* 0x00000004ff007e24 */ /* 0x000fce000f8e00ff */
.L_x_4:
[----:B------:R-:W-:-:S05]  /*0290*/  VIADD R0, R0, 0x4 ;  /* 0x0000000400007836 */ /* 0x000fca0000000000 */
[----:B------:R-:W-:Y:S01]  /*02a0*/  ISETP.NE.AND P1, PT, R0, RZ, PT ;  /* 0x000000ff0000720c */ /* 0x000fe20003f25270 */
[----:B------:R-:W-:-:S12]  /*02b0*/  @P0 BRA `(.L_x_2) ;  /* 0x0000000000f00947 */ /* 0x000fd80003800000 */
[----:B------:R-:W0:Y:S01]  /*02c0*/  S2R R18, SR_LANEID ;  /* 0x0000000000127919 */ /* 0x000e220000000000 */
[----:B------:R-:W1:Y:S01]  /*02d0*/  LDC R27, c[0x0][0x398] ;  /* 0x0000e600ff1b7b82 */ /* 0x000e620000000800 */
[----:B------:R-:W-:-:S07]  /*02e0*/  IMAD.MOV.U32 R19, RZ, RZ, RZ ;  /* 0x000000ffff137224 */ /* 0x000fce00078e00ff */
[----:B------:R-:W2:Y:S01]  /*02f0*/  LDC.64 R12, c[0x0][0x380] ;  /* 0x0000e000ff0c7b82 */ /* 0x000ea20000000a00 */
[----:B-1----:R-:W-:Y:S02]  /*0300*/  SHF.R.U32.HI R14, RZ, 0x1, R27 ;  /* 0x00000001ff0e7819 */ /* 0x002fe4000001161b */
[----:B0-----:R-:W-:Y:S01]  /*0310*/  SHF.R.U32.HI R15, RZ, 0x2, R18 ;  /* 0x00000002ff0f7819 */ /* 0x001fe20000011612 */
[----:B--2---:R-:W-:Y:S01]  /*0320*/  IMAD.WIDE.U32 R12, R2, 0x2, R12 ;  /* 0x00000002020c7825 */ /* 0x004fe200078e000c */
[----:B------:R-:W-:-:S05]  /*0330*/  LOP3.LUT R18, R18, 0x3, RZ, 0xc0, !PT ;  /* 0x0000000312127812 */ /* 0x000fca00078ec0ff */
[----:B------:R-:W-:-:S03]  /*0340*/  IMAD.WIDE.U32 R18, R15, R14, R18 ;  /* 0x0000000e0f127225 */ /* 0x000fc600078e0012 */
[----:B------:R-:W-:-:S04]  /*0350*/  LEA R14, P2, R18, R12, 0x2 ;  /* 0x0000000c120e7211 */ /* 0x000fc800078410ff */
[----:B------:R-:W-:-:S03]  /*0360*/  LEA.HI.X R15, R18, R13, R19, 0x2, P2 ;  /* 0x0000000d120f7211 */ /* 0x000fc600010f1413 */
[----:B------:R-:W-:Y:S02]  /*0370*/  IMAD.WIDE.U32 R20, R27, 0x10, R14 ;  /* 0x000000101b147825 */ /* 0x000fe400078e000e */
[----:B------:R-:W2:Y:S04]  /*0380*/  LDG.E R12, desc[UR6][R14.64] ;  /* 0x000000060e0c7981 */ /* 0x000ea8000c1e1900 */
[----:B------:R-:W3:Y:S04]  /*0390*/  LDG.E R13, desc[UR6][R14.64+0x10] ;  /* 0x000010060e0d7981 */ /* 0x000ee8000c1e1900 */
[----:B------:R-:W4:Y:S04]  /*03a0*/  LDG.E R14, desc[UR6][R20.64] ;  /* 0x00000006140e7981 */ /* 0x000f28000c1e1900 */
[----:B------:R0:W5:Y:S01]  /*03b0*/  LDG.E R15, desc[UR6][R20.64+0x10] ;  /* 0x00001006140f7981 */ /* 0x000162000c1e1900 */
[----:B------:R-:W-:-:S04]  /*03c0*/  LEA R28, P2, R18, R24, 0x2 ;  /* 0x00000018121c7211 */ /* 0x000fc800078410ff */
[----:B------:R-:W-:-:S05]  /*03d0*/  LEA.HI.X R29, R18, R25, R19, 0x2, P2 ;  /* 0x00000019121d7211 */ /* 0x000fca00010f1413 */
[----:B------:R-:W5:Y:S01]  /*03e0*/  LDG.E R22, desc[UR6][R28.64] ;  /* 0x000000061c167981 */ /* 0x000f62000c1e1900 */
[----:B------:R-:W-:Y:S05]  /*03f0*/  WARPSYNC.ALL ;  /* 0x0000000000007948 */ /* 0x000fea0003800000 */
[----:B------:R-:W5:Y:S01]  /*0400*/  LDG.E R23, desc[UR6][R28.64+0x10] ;  /* 0x000010061c177981 */ /* 0x000f62000c1e1900 */
[----:B------:R-:W-:Y:S01]  /*0410*/  IMAD.WIDE.U32 R26, R27, 0x10, R28 ;  /* 0x000000101b1a7825 */ /* 0x000fe200078e001c */
[----:B0-----:R-:W0:Y:S04]  /*0420*/  LDC R20, c[0x0][0x398] ;  /* 0x0000e600ff147b82 */ /* 0x001e280000000800 */
[----:B------:R-:W5:Y:S04]  /*0430*/  LDG.E R18, desc[UR6][R26.64] ;  /* 0x000000061a127981 */ /* 0x000f68000c1e1900 */
[----:B------:R1:W5:Y:S01]  /*0440*/  LDG.E R19, desc[UR6][R26.64+0x10] ;  /* 0x000010061a137981 */ /* 0x000362000c1e1900 */
[----:B------:R-:W0:Y:S01]  /*0450*/  S2R R21, SR_LANEID ;  /* 0x0000000000157919 */ /* 0x000e220000000000 */
[----:B-1----:R-:W1:Y:S02]  /*0460*/  LDC.64 R26, c[0x0][0x380] ;  /* 0x0000e000ff1a7b82 */ /* 0x002e640000000a00 */
[----:B-1----:R-:W-:Y:S01]  /*0470*/  IMAD.WIDE.U32 R26, R2, 0x2, R26 ;  /* 0x00000002021a7825 */ /* 0x002fe200078e001a */
[----:B0-----:R-:W-:Y:S01]  /*0480*/  SHF.R.U32.HI R29, RZ, 0x2, R21 ;  /* 0x00000002ff1d7819 */ /* 0x001fe20000011615 */
[----:B--2---:R-:W-:Y:S04]  /*0490*/  MOVM.16.MT88 R12, R12 ;  /* 0x000000000c0c723a */ /* 0x004fe80000000000 */
[----:B---3--:R-:W-:Y:S04]  /*04a0*/  MOVM.16.MT88 R13, R13 ;  /* 0x000000000d0d723a */ /* 0x008fe80000000000 */
[----:B----4-:R-:W-:Y:S04]  /*04b0*/  MOVM.16.MT88 R14, R14 ;  /* 0x000000000e0e723a */ /* 0x010fe80000000000 */
[----:B-----5:R-:W0:Y:S02]  /*04c0*/  MOVM.16.MT88 R15, R15 ;  /* 0x000000000f0f723a */ /* 0x020e240000000000 */
[----:B0-----:R-:W-:Y:S01]  /*04d0*/  HMMA.16816.F32 R4, R12, R22, R4 ;  /* 0x000000160c04723c */ /* 0x001fe20000001804 */
[----:B------:R-:W-:Y:S01]  /*04e0*/  LOP3.LUT R22, R21, 0x3, RZ, 0xc0, !PT ;  /* 0x0000000315167812 */ /* 0x000fe200078ec0ff */
[----:B------:R-:W-:Y:S01]  /*04f0*/  IMAD.MOV.U32 R23, RZ, RZ, RZ ;  /* 0x000000ffff177224 */ /* 0x000fe200078e00ff */
[----:B------:R-:W-:-:S05]  /*0500*/  SHF.R.U32.HI R21, RZ, 0x1, R20 ;  /* 0x00000001ff157819 */ /* 0x000fca0000011614 */
[----:B------:R-:W-:Y:S01]  /*0510*/  IMAD.WIDE.U32 R22, R29, R21, R22 ;  /* 0x000000151d167225 */ /* 0x000fe200078e0016 */
[----:B------:R-:W-:Y:S02]  /*0520*/  HMMA.16816.F32 R8, R12, R18, R8 ;  /* 0x000000120c08723c */ /* 0x000fe40000001808 */
[----:B------:R-:W-:-:S04]  /*0530*/  LEA R14, P2, R22, R26, 0x2 ;  /* 0x0000001a160e7211 */ /* 0x000fc800078410ff */
[----:B------:R-:W-:-:S03]  /*0540*/  LEA.HI.X R15, R22, R27, R23, 0x2, P2 ;  /* 0x0000001b160f7211 */ /* 0x000fc600010f1417 */
[----:B------:R-:W-:Y:S02]  /*0550*/  IMAD.WIDE.U32 R28, R20, 0x10, R14 ;  /* 0x00000010141c7825 */ /* 0x000fe400078e000e */
[----:B------:R-:W2:Y:S04]  /*0560*/  LDG.E R12, desc[UR6][R14.64+0x20] ;  /* 0x000020060e0c7981 */ /* 0x000ea8000c1e1900 */
[----:B------:R-:W3:Y:S04]  /*0570*/  LDG.E R13, desc[UR6][R14.64+0x30] ;  /* 0x000030060e0d7981 */ /* 0x000ee8000c1e1900 */
[----:B------:R-:W4:Y:S04]  /*0580*/  LDG.E R14, desc[UR6][R28.64+0x20] ;  /* 0x000020061c0e7981 */ /* 0x000f28000c1e1900 */
[----:B------:R-:W5:Y:S01]  /*0590*/  LDG.E R15, desc[UR6][R28.64+0x30] ;  /* 0x000030061c0f7981 */ /* 0x000f62000c1e1900 */
[----:B------:R-:W-:-:S04]  /*05a0*/  LEA R26, P2, R22, R24, 0x2 ;  /* 0x00000018161a7211 */ /* 0x000fc800078410ff */
[----:B------:R-:W-:-:S03]  /*05b0*/  LEA.HI.X R27, R22, R25, R23, 0x2, P2 ;  /* 0x00000019161b7211 */ /* 0x000fc600010f1417 */
[----:B------:R-:W-:Y:S02]  /*05c0*/  IMAD.WIDE.U32 R22, R20, 0x10, R26 ;  /* 0x0000001014167825 */ /* 0x000fe400078e001a */
[----:B------:R-:W5:Y:S04]  /*05d0*/  LDG.E R21, desc[UR6][R26.64+0x10] ;  /* 0x000010061a157981 */ /* 0x000f68000c1e1900 */
[----:B------:R-:W5:Y:S04]  /*05e0*/  LDG.E R20, desc[UR6][R26.64] ;  /* 0x000000061a147981 */ /* 0x000f68000c1e1900 */
[----:B------:R-:W5:Y:S04]  /*05f0*/  LDG.E R18, desc[UR6][R22.64] ;  /* 0x0000000616127981 */ /* 0x000f68000c1e1900 */
[----:B------:R-:W5:Y:S04]  /*0600*/  LDG.E R19, desc[UR6][R22.64+0x10] ;  /* 0x0000100616137981 */ /* 0x000f68000c1e1900 */
[----:B--2---:R-:W-:Y:S04]  /*0610*/  MOVM.16.MT88 R12, R12 ;  /* 0x000000000c0c723a */ /* 0x004fe80000000000 */
[----:B---3--:R-:W-:Y:S04]  /*0620*/  MOVM.16.MT88 R13, R13 ;  /* 0x000000000d0d723a */ /* 0x008fe80000000000 */
[----:B----4-:R-:W-:Y:S04]  /*0630*/  MOVM.16.MT88 R14, R14 ;  /* 0x000000000e0e723a */ /* 0x010fe80000000000 */
[----:B-----5:R-:W0:Y:S02]  /*0640*/  MOVM.16.MT88 R15, R15 ;  /* 0x000000000f0f723a */ /* 0x020e240000000000 */
[C---:B0-----:R-:W-:Y:S08]  /*0650*/  HMMA.16816.F32 R4, R12.reuse, R20, R4 ;  /* 0x000000140c04723c */ /* 0x041ff00000001804 */
[----:B------:R-:W-:-:S15]  /*0660*/  HMMA.16816.F32 R8, R12, R18, R8 ;  /* 0x000000120c08723c */ /* 0x000fde0000001808 */
[----:B------:R-:W-:-:S05]  /*0670*/  NOP ;  /* 0x0000000000007918 */ /* 0x000fca0000000000 */
.L_x_2:
[----:B------:R-:W-:Y:S05]  /*0680*/  @P0 BRA `(.L_x_3) ;  /* 0x0000000000fc0947 */ /* 0x000fea0003800000 */
        /* <DEDUP_REMOVED lines=17> */
[----:B------:R-:W-:-:S03]  /*07a0*/  LEA.HI.X R27, R12, R25, R13, 0x2, P2 ;  /* 0x000000190c1b7211 */ /* 0x000fc600010f140d */
[----:B0-----:R-:W-:Y:S02]  /*07b0*/  IMAD.WIDE.U32 R22, R19, 0x10, R26 ;  /* 0x0000001013167825 */ /* 0x001fe400078e001a */
[----:B------:R-:W5:Y:S04]  /*07c0*/  LDG.E R18, desc[UR6][R26.64] ;  /* 0x000000061a127981 */ /* 0x000f68000c1e1900 */
[----:B------:R-:W5:Y:S04]  /*07d0*/  LDG.E R19, desc[UR6][R26.64+0x10] ;  /* 0x000010061a137981 */ /* 0x000f68000c1e1900 */
[----:B------:R-:W5:Y:S04]  /*07e0*/  LDG.E R20, desc[UR6][R22.64] ;  /* 0x0000000616147981 */ /* 0x000f68000c1e1900 */
[----:B------:R-:W5:Y:S01]  /*07f0*/  LDG.E R21, desc[UR6][R22.64+0x10] ;  /* 0x0000100616157981 */ /* 0x000f62000c1e1900 */
[----:B------:R-:W-:Y:S05]  /*0800*/  WARPSYNC.ALL ;  /* 0x0000000000007948 */ /* 0x000fea0003800000 */
[----:B--2---:R-:W-:Y:S04]  /*0810*/  MOVM.16.MT88 R12, R29 ;  /* 0x000000001d0c723a */ /* 0x004fe80000000000 */
[----:B---3--:R-:W-:Y:S04]  /*0820*/  MOVM.16.MT88 R13, R28 ;  /* 0x000000001c0d723a */ /* 0x008fe80000000000 */
[----:B----4-:R-:W-:Y:S04]  /*0830*/  MOVM.16.MT88 R14, R14 ;  /* 0x000000000e0e723a */ /* 0x010fe80000000000 */
[----:B-----5:R-:W0:Y:S02]  /*0840*/  MOVM.16.MT88 R15, R15 ;  /* 0x000000000f0f723a */ /* 0x020e240000000000 */
[C---:B0-----:R-:W-:Y:S08]  /*0850*/  HMMA.16816.F32 R4, R12.reuse, R18, R4 ;  /* 0x000000120c04723c */ /* 0x041ff00000001804 */
[----:B------:R-:W-:Y:S01]  /*0860*/  HMMA.16816.F32 R8, R12, R20, R8 ;  /* 0x000000140c08723c */ /* 0x000fe20000001808 */
[----:B------:R-:W-:-:S04]  /*0870*/  NOP ;  /* 0x0000000000007918 */ /* 0x000fc80000000000 */
[----:B------:R-:W-:-:S15]  /*0880*/  @P0 BRA `(.L_x_3) ;  /* 0x00000000007c0947 */ /* 0x000fde0003800000 */
        /* <DEDUP_REMOVED lines=29> */
[----:B------:R-:W-:-:S15]  /*0a60*/  HMMA.16816.F32 R8, R12, R20, R8 ;  /* 0x000000140c08723c */ /* 0x000fde0000001808 */
[----:B------:R-:W-:-:S05]  /*0a70*/  NOP ;  /* 0x0000000000007918 */ /* 0x000fca0000000000 */
.L_x_3:
[----:B------:R-:W-:Y:S02]  /*0a80*/  VIADD R3, R3, 0x40 ;  /* 0x0000004003037836 */ /* 0x000fe40000000000 */
[----:B------:R-:W-:Y:S01]  /*0a90*/  VIADD R2, R2, 0x40 ;  /* 0x0000004002027836 */ /* 0x000fe20000000000 */
[----:B------:R-:W-:Y:S06]  /*0aa0*/  @P1 BRA `(.L_x_4) ;  /* 0xfffffff400f81947 */ /* 0x000fec000383ffff */
[----:B------:R-:W-:Y:S05]  /*0ab0*/  BSYNC.RECONVERGENT B0 ;  /* 0x0000000000007941 */ /* 0x000fea0003800200 */
.L_x_1:
[----:B------:R-:W0:Y:S01]  /*0ac0*/  LDCU UR5, c[0x0][0x398] ;  /* 0x00007300ff0577ac */ /* 0x000e220008000800 */
[----:B------:R-:W-:Y:S01]  /*0ad0*/  BSSY.RECONVERGENT B0, `(.L_x_0) ;  /* 0x000002c000007945 */ /* 0x000fe20003800200 */
[----:B0-----:R-:W-:-:S04]  /*0ae0*/  UIADD3 UR4, UPT, UPT, UR5, -0x1, URZ ;  /* 0xffffffff05047890 */ /* 0x001fc8000fffe0ff */
[----:B------:R-:W-:-:S04]  /*0af0*/  ULEA.HI UR4, UR4, 0x1, URZ, 0x1c ;  /* 0x0000000104047891 */ /* 0x000fc8000f8fe0ff */
[----:B------:R-:W-:-:S09]  /*0b00*/  ULOP3.LUT UP0, UR4, UR4, 0x3, URZ, 0xc0, !UPT ;  /* 0x0000000304047892 */ /* 0x000fd2000f80c0ff */
[----:B------:R-:W-:Y:S05]  /*0b10*/  BRA.U !UP0, `(.L_x_5) ;  /* 0x00000001089c7547 */ /* 0x000fea000b800000 */
[----:B------:R-:W-:Y:S01]  /*0b20*/  UIADD3 UR4, UPT, UPT, -UR4, URZ, URZ ;  /* 0x000000ff04047290 */ /* 0x000fe2000fffe1ff */
[----:B------:R-:W-:-:S05]  /*0b30*/  IMAD R0, R17, UR5, R3 ;  /* 0x0000000511007c24 */ /* 0x000fca000f8e0203 */
[----:B------:R-:W-:-:S07]  /*0b40*/  IMAD.U32 R26, RZ, RZ, UR4 ;  /* 0x00000004ff1a7e24 */ /* 0x000fce000f8e00ff */
.L_x_7:
        /* <DEDUP_REMOVED lines=34> */
.L_x_6:
[----:B------:R-:W-:Y:S01]  /*0d70*/  VIADD R0, R0, 0x10 ;  /* 0x0000001000007836 */ /* 0x000fe20000000000 */
[----:B------:R-:W-:Y:S06]  /*0d80*/  @P1 BRA `(.L_x_7) ;  /* 0xfffffffc00701947 */ /* 0x000fec000383ffff */
.L_x_5:
[----:B------:R-:W-:Y:S05]  /*0d90*/  BSYNC.RECONVERGENT B0 ;  /* 0x0000000000007941 */ /* 0x000fea0003800200 */
.L_x_0:
[----:B------:R-:W0:Y:S01]  /*0da0*/  LDC R0, c[0x0][0x398] ;  /* 0x0000e600ff007b82 */ /* 0x000e220000000800 */
[----:B------:R-:W-:-:S04]  /*0db0*/  VIMNMX R3, PT, PT, R17, R16, !PT ;  /* 0x0000001011037248 */ /* 0x000fc80007fe0100 */
[----:B0-----:R-:W-:-:S13]  /*0dc0*/  ISETP.GE.AND P0, PT, R3, R0, PT ;  /* 0x000000000300720c */ /* 0x001fda0003f06270 */
[----:B------:R-:W-:Y:S05]  /*0dd0*/  @P0 EXIT ;  /* 0x000000000000094d */ /* 0x000fea0003800000 */
[----:B------:R-:W0:Y:S01]  /*0de0*/  S2R R2, SR_LANEID ;  /* 0x0000000000027919 */ /* 0x000e220000000000 */
[----:B------:R-:W1:Y:S01]  /*0df0*/  LDCU.64 UR4, c[0x0][0x390] ;  /* 0x00007200ff0477ac */ /* 0x000e620008000a00 */
[----:B------:R-:W-:Y:S02]  /*0e00*/  IMAD R17, R17, R0, RZ ;  /* 0x0000000011117224 */ /* 0x000fe400078e02ff */
[----:B------:R-:W-:Y:S02]  /*0e10*/  IMAD.MOV.U32 R3, RZ, RZ, RZ ;  /* 0x000000ffff037224 */ /* 0x000fe400078e00ff */
[----:B------:R-:W-:Y:S01]  /*0e20*/  IMAD.WIDE.U32 R14, R0, 0x4, RZ ;  /* 0x00000004000e7825 */ /* 0x000fe200078e00ff */
[----:B------:R-:W-:-:S05]  /*0e30*/  IADD3 R16, P0, PT, R17, R16, RZ ;  /* 0x0000001011107210 */ /* 0x000fca0007f1e0ff */
[----:B------:R-:W-:Y:S02]  /*0e40*/  IMAD.X R19, RZ, RZ, RZ, P0 ;  /* 0x000000ffff137224 */ /* 0x000fe400000e06ff */
[----:B0-----:R-:W-:Y:S01]  /*0e50*/  IMAD.SHL.U32 R13, R2, 0x2, RZ ;  /* 0x00000002020d7824 */ /* 0x001fe200078e00ff */
[----:B------:R-:W-:-:S04]  /*0e60*/  SHF.R.U32.HI R2, RZ, 0x2, R2 ;  /* 0x00000002ff027819 */ /* 0x000fc80000011602 */
[----:B------:R-:W-:-:S05]  /*0e70*/  LOP3.LUT R13, R13, 0x6, RZ, 0xe2, !PT ;  /* 0x000000060d0d7812 */ /* 0x000fca00078ee2ff */
[----:B------:R-:W-:Y:S01]  /*0e80*/  IMAD.WIDE.U32 R12, R13, R0, R2 ;  /* 0x000000000d0c7225 */ /* 0x000fe200078e0002 */
[----:B-1----:R-:W-:-:S04]  /*0e90*/  LEA R3, P0, R16, UR4, 0x2 ;  /* 0x0000000410037c11 */ /* 0x002fc8000f8010ff */
[----:B------:R-:W-:Y:S01]  /*0ea0*/  LEA.HI.X R19, R16, UR5, R19, 0x2, P0 ;  /* 0x0000000510137c11 */ /* 0x000fe200080f1413 */
[----:B------:R-:W-:Y:S01]  /*0eb0*/  IMAD.WIDE.U32 R16, R0, 0x20, R14 ;  /* 0x0000002000107825 */ /* 0x000fe200078e000e */
[----:B------:R-:W-:-:S04]  /*0ec0*/  LEA R2, P0, R12, R3, 0x2 ;  /* 0x000000030c027211 */ /* 0x000fc800078010ff */
[----:B------:R-:W-:Y:S02]  /*0ed0*/  LEA.HI.X R3, R12, R19, R13, 0x2, P0 ;  /* 0x000000130c037211 */ /* 0x000fe400000f140d */
[-C--:B------:R-:W-:Y:S02]  /*0ee0*/  IADD3 R12, P0, PT, R14, R2.reuse, RZ ;  /* 0x000000020e0c7210 */ /* 0x080fe40007f1e0ff */
[----:B------:R-:W-:Y:S01]  /*0ef0*/  IADD3 R14, P1, PT, R16, R2, RZ ;  /* 0x00000002100e7210 */ /* 0x000fe20007f3e0ff */
[----:B------:R-:W2:Y:S02]  /*0f00*/  LDG.E R21, desc[UR6][R2.64] ;  /* 0x0000000602157981 */ /* 0x000ea4000c1e1900 */
[--C-:B------:R-:W-:Y:S02]  /*0f10*/  IMAD.X R13, R15, 0x1, R3.reuse, P0 ;  /* 0x000000010f0d7824 */ /* 0x100fe400000e0603 */
[--C-:B------:R-:W-:Y:S01]  /*0f20*/  IMAD.X R15, R17, 0x1, R3.reuse, P1 ;  /* 0x00000001110f7824 */ /* 0x100fe200008e0603 */
[----:B------:R-:W3:Y:S01]  /*0f30*/  LDG.E R23, desc[UR6][R2.64+0x20] ;  /* 0x0000200602177981 */ /* 0x000ee2000c1e1900 */
[----:B------:R-:W-:-:S03]  /*0f40*/  IMAD.WIDE.U32 R16, R0, 0x20, R2 ;  /* 0x0000002000107825 */ /* 0x000fc600078e0002 */
[----:B------:R-:W4:Y:S04]  /*0f50*/  LDG.E R18, desc[UR6][R12.64] ;  /* 0x000000060c127981 */ /* 0x000f28000c1e1900 */
[----:B------:R-:W5:Y:S04]  /*0f60*/  LDG.E R20, desc[UR6][R12.64+0x20] ;  /* 0x000020060c147981 */ /* 0x000f68000c1e1900 */
[----:B------:R-:W5:Y:S04]  /*0f70*/  LDG.E R25, desc[UR6][R16.64] ;  /* 0x0000000610197981 */ /* 0x000f68000c1e1900 */
[----:B------:R-:W5:Y:S04]  /*0f80*/  LDG.E R22, desc[UR6][R14.64] ;  /* 0x000000060e167981 */ /* 0x000f68000c1e1900 */
[----:B------:R-:W5:Y:S04]  /*0f90*/  LDG.E R19, desc[UR6][R16.64+0x20] ;  /* 0x0000200610137981 */ /* 0x000f68000c1e1900 */
[----:B------:R-:W5:Y:S01]  /*0fa0*/  LDG.E R0, desc[UR6][R14.64+0x20] ;  /* 0x000020060e007981 */ /* 0x000f62000c1e1900 */
[----:B------:R-:W-:Y:S05]  /*0fb0*/  WARPSYNC.ALL ;  /* 0x0000000000007948 */ /* 0x000fea0003800000 */
[----:B--2---:R-:W-:Y:S01]  /*0fc0*/  FADD R21, R21, R4 ;  /* 0x0000000415157221 */ /* 0x004fe20000000000 */
[----:B---3--:R-:W-:Y:S01]  /*0fd0*/  FADD R23, R23, R6 ;  /* 0x0000000617177221 */ /* 0x008fe20000000000 */
[----:B----4-:R-:W-:-:S03]  /*0fe0*/  FADD R5, R18, R5 ;  /* 0x0000000512057221 */ /* 0x010fc60000000000 */
[----:B------:R-:W-:Y:S01]  /*0ff0*/  STG.E desc[UR6][R2.64], R21 ;  /* 0x0000001502007986 */ /* 0x000fe2000c101906 */
[----:B-----5:R-:W-:-:S03]  /*1000*/  FADD R7, R20, R7 ;  /* 0x0000000714077221 */ /* 0x020fc60000000000 */
[----:B------:R-:W-:Y:S01]  /*1010*/  STG.E desc[UR6][R12.64], R5 ;  /* 0x000000050c007986 */ /* 0x000fe2000c101906 */
[----:B------:R-:W-:-:S03]  /*1020*/  FADD R25, R25, R8 ;  /* 0x0000000819197221 */ /* 0x000fc60000000000 */
[----:B------:R-:W-:Y:S01]  /*1030*/  STG.E desc[UR6][R2.64+0x20], R23 ;  /* 0x0000201702007986 */ /* 0x000fe2000c101906 */
[----:B------:R-:W-:-:S03]  /*1040*/  FADD R9, R22, R9 ;  /* 0x0000000916097221 */ /* 0x000fc60000000000 */
[----:B------:R-:W-:Y:S01]  /*1050*/  STG.E desc[UR6][R12.64+0x20], R7 ;  /* 0x000020070c007986 */ /* 0x000fe2000c101906 */
[----:B------:R-:W-:-:S03]  /*1060*/  FADD R19, R19, R10 ;  /* 0x0000000a13137221 */ /* 0x000fc60000000000 */
[----:B------:R-:W-:Y:S01]  /*1070*/  STG.E desc[UR6][R16.64], R25 ;  /* 0x0000001910007986 */ /* 0x000fe2000c101906 */
[----:B------:R-:W-:-:S03]  /*1080*/  FADD R11, R0, R11 ;  /* 0x0000000b000b7221 */ /* 0x000fc60000000000 */
[----:B------:R-:W-:Y:S04]  /*1090*/  STG.E desc[UR6][R14.64], R9 ;  /* 0x000000090e007986 */ /* 0x000fe8000c101906 */
[----:B------:R-:W-:Y:S04]  /*10a0*/  STG.E desc[UR6][R16.64+0x20], R19 ;  /* 0x0000201310007986 */ /* 0x000fe8000c101906 */
[----:B------:R-:W-:Y:S01]  /*10b0*/  STG.E desc[UR6][R14.64+0x20], R11 ;  /* 0x0000200b0e007986 */ /* 0x000fe2000c101906 */
[----:B------:R-:W-:Y:S05]  /*10c0*/  EXIT ;  /* 0x000000000000794d */ /* 0x000fea0003800000 */
.L_x_8:
[----:B------:R-:W-:-:S00]  /*10d0*/  BRA `(.L_x_8) ;  /* 0xfffffffc00fc7947 */ /* 0x000fc0000383ffff */
[----:B------:R-:W-:-:S00]  /*10e0*/  NOP ;  /* 0x0000000000007918 */ /* 0x000fc00000000000 */
        /* <DEDUP_REMOVED lines=9> */
.L_x_9:


//--------------------- .nv.shared.reserved.0     --------------------------
	.section	.nv.shared.reserved.0,"aw",@nobits
	.weak		__nv_reservedSMEM_offset_0_alias
	.size		__nv_reservedSMEM_offset_0_alias, 0, 64
	.other		__nv_reservedSMEM_offset_0_alias,@"STO_CUDA_RESERVED_SHARED STV_DEFAULT"
__nv_reservedSMEM_offset_0_alias:
	.zero		0
	.zero		64


//--------------------- .nv.constant0._Z17WMMAF16TensorCoreP6__halfS0_Pfi --------------------------
	.section	.nv.constant0._Z17WMMAF16TensorCoreP6__halfS0_Pfi,"a",@progbits
	.sectionflags	@""
	.align	4
.nv.constant0._Z17WMMAF16TensorCoreP6__halfS0_Pfi:
	.zero		924


//--------------------- SYMBOLS --------------------------

	.type		.nv.reservedSmem.offset0,@object
	.size		.nv.reservedSmem.offset0,0x4
